	.headerflags	@"EF_CUDA_TEXMODE_UNIFIED EF_CUDA_64BIT_ADDRESS EF_CUDA_ACCELERATORS EF_CUDA_SM90 EF_CUDA_VIRTUAL_SM(EF_CUDA_SM90)"
	.elftype	@"ET_EXEC"


//--------------------- .nv.info                  --------------------------
	.section	.nv.info,"",@"SHT_CUDA_INFO"
	.align	4


	//----- nvinfo : EIATTR_REGCOUNT
	.align		4
        /*0000*/ 	.byte	0x04, 0x2f
        /*0002*/ 	.short	(.L_1 - .L_0)
	.align		4
.L_0:
        /*0004*/ 	.word	index@(triton_poi_fused_convolution_div_max_pool2d_with_indices_relu_sub_20)
        /*0008*/ 	.word	0x0000000c


	//----- nvinfo : EIATTR_MIN_STACK_SIZE
	.align		4
.L_1:
        /*000c*/ 	.byte	0x04, 0x12
        /*000e*/ 	.short	(.L_3 - .L_2)
	.align		4
.L_2:
        /*0010*/ 	.word	index@(triton_poi_fused_convolution_div_max_pool2d_with_indices_relu_sub_20)
        /*0014*/ 	.word	0x00000000


	//----- nvinfo : EIATTR_FRAME_SIZE
	.align		4
.L_3:
        /*0018*/ 	.byte	0x04, 0x11
        /*001a*/ 	.short	(.L_5 - .L_4)
	.align		4
.L_4:
        /*001c*/ 	.word	index@(triton_poi_fused_convolution_div_max_pool2d_with_indices_relu_sub_20)
        /*0020*/ 	.word	0x00000000


	//----- nvinfo : EIATTR_MIN_STACK_SIZE
	.align		4
.L_5:
        /*0024*/ 	.byte	0x04, 0x12
        /*0026*/ 	.short	(.L_7 - .L_6)
	.align		4
.L_6:
        /*0028*/ 	.word	index@(triton_poi_fused_convolution_div_max_pool2d_with_indices_relu_sub_20)
        /*002c*/ 	.word	0x00000000
.L_7:


//--------------------- .nv.info.triton_poi_fused_convolution_div_max_pool2d_with_indices_relu_sub_20 --------------------------
	.section	.nv.info.triton_poi_fused_convolution_div_max_pool2d_with_indices_relu_sub_20,"",@"SHT_CUDA_INFO"
	.sectionflags	@""
	.align	4


	//----- nvinfo : EIATTR_CUDA_API_VERSION
	.align		4
        /*0000*/ 	.byte	0x04, 0x37
        /*0002*/ 	.short	(.L_9 - .L_8)
.L_8:
        /*0004*/ 	.word	0x0000007c


	//----- nvinfo : EIATTR_KPARAM_INFO
	.align		4
.L_9:
        /*0008*/ 	.byte	0x04, 0x17
        /*000a*/ 	.short	(.L_11 - .L_10)
.L_10:
        /*000c*/ 	.word	0x00000000
        /*0010*/ 	.short	0x0002
        /*0012*/ 	.short	0x0010
        /*0014*/ 	.byte	0x00, 0xf0, 0x11, 0x00


	//----- nvinfo : EIATTR_KPARAM_INFO
	.align		4
.L_11:
        /*0018*/ 	.byte	0x04, 0x17
        /*001a*/ 	.short	(.L_13 - .L_12)
.L_12:
        /*001c*/ 	.word	0x00000000
        /*0020*/ 	.short	0x0001
        /*0022*/ 	.short	0x0008
        /*0024*/ 	.byte	0x00, 0xf4, 0x21, 0x00


	//----- nvinfo : EIATTR_KPARAM_INFO
	.align		4
.L_13:
        /*0028*/ 	.byte	0x04, 0x17
        /*002a*/ 	.short	(.L_15 - .L_14)
.L_14:
        /*002c*/ 	.word	0x00000000
        /*0030*/ 	.short	0x0000
        /*0032*/ 	.short	0x0000
        /*0034*/ 	.byte	0x00, 0xf4, 0x21, 0x00


	//----- nvinfo : EIATTR_SPARSE_MMA_MASK
	.align		4
.L_15:
        /*0038*/ 	.byte	0x03, 0x50
        /*003a*/ 	.short	0x0000


	//----- nvinfo : EIATTR_MAXREG_COUNT
	.align		4
        /*003c*/ 	.byte	0x03, 0x1b
        /*003e*/ 	.short	0x00ff


	//----- nvinfo : EIATTR_EXIT_INSTR_OFFSETS
	.align		4
        /*0040*/ 	.byte	0x04, 0x1c
        /*0042*/ 	.short	(.L_17 - .L_16)


	//   ....[0]....
.L_16:
        /*0044*/ 	.word	0x00000190


	//----- nvinfo : EIATTR_REQNTID
	.align		4
.L_17:
        /*0048*/ 	.byte	0x04, 0x10
        /*004a*/ 	.short	(.L_19 - .L_18)
.L_18:
        /*004c*/ 	.word	0x00000100
        /*0050*/ 	.word	0x00000001
        /*0054*/ 	.word	0x00000001


	//----- nvinfo : EIATTR_CBANK_PARAM_SIZE
	.align		4
.L_19:
        /*0058*/ 	.byte	0x03, 0x19
        /*005a*/ 	.short	0x0014


	//----- nvinfo : EIATTR_PARAM_CBANK
	.align		4
        /*005c*/ 	.byte	0x04, 0x0a
        /*005e*/ 	.short	(.L_21 - .L_20)
	.align		4
.L_20:
        /*0060*/ 	.word	index@(.nv.constant0.triton_poi_fused_convolution_div_max_pool2d_with_indices_relu_sub_20)
        /*0064*/ 	.short	0x0210
        /*0066*/ 	.short	0x0014


	//----- nvinfo : EIATTR_SW_WAR
	.align		4
.L_21:
        /*0068*/ 	.byte	0x04, 0x36
        /*006a*/ 	.short	(.L_23 - .L_22)
.L_22:
        /*006c*/ 	.word	0x00000008
.L_23:


//--------------------- .nv.callgraph             --------------------------
	.section	.nv.callgraph,"",@"SHT_CUDA_CALLGRAPH"
	.align	4
	.sectionentsize	8
	.align		4
        /*0000*/ 	.word	0x00000000
	.align		4
        /*0004*/ 	.word	0xffffffff
	.align		4
        /*0008*/ 	.word	0x00000000
	.align		4
        /*000c*/ 	.word	0xfffffffe
	.align		4
        /*0010*/ 	.word	0x00000000
	.align		4
        /*0014*/ 	.word	0xfffffffd
	.align		4
        /*0018*/ 	.word	0x00000000
	.align		4
        /*001c*/ 	.word	0xfffffffc


//--------------------- .text.triton_poi_fused_convolution_div_max_pool2d_with_indices_relu_sub_20 --------------------------
	.section	.text.triton_poi_fused_convolution_div_max_pool2d_with_indices_relu_sub_20,"ax",@progbits
	.align	128
        .global         triton_poi_fused_convolution_div_max_pool2d_with_indices_relu_sub_20
        .type           triton_poi_fused_convolution_div_max_pool2d_with_indices_relu_sub_20,@function
        .size           triton_poi_fused_convolution_div_max_pool2d_with_indices_relu_sub_20,(.L_x_1 - triton_poi_fused_convolution_div_max_pool2d_with_indices_relu_sub_20)
        .other          triton_poi_fused_convolution_div_max_pool2d_with_indices_relu_sub_20,@"STO_CUDA_ENTRY STV_DEFAULT"
triton_poi_fused_convolution_div_max_pool2d_with_indices_relu_sub_20:
.text.triton_poi_fused_convolution_div_max_pool2d_with_indices_relu_sub_20:
[----:B------:R-:W-:Y:S01]  /*0000*/  LDC R1, c[0x0][0x28] ;  /* 0x00000a00ff017b82 */ /* 0x000fe20000000800 */
[----:B------:R-:W1:Y:S07]  /*0010*/  S2R R0, SR_TID.X ;  /* 0x0000000000007919 */ /* 0x000e6e0000002100 */
[----:B------:R-:W2:Y:S01]  /*0020*/  LDC.64 R4, c[0x0][0x218] ;  /* 0x00008600ff047b82 */ /* 0x000ea20000000a00 */
[----:B------:R-:W-:Y:S01]  /*0030*/  ULDC.64 UR4, c[0x0][0x208] ;  /* 0x0000820000047ab9 */ /* 0x000fe20000000a00 */
[----:B------:R-:W3:Y:S06]  /*0040*/  S2R R7, SR_CTAID.X ;  /* 0x0000000000077919 */ /* 0x000eec0000002500 */
[----:B------:R-:W4:Y:S01]  /*0050*/  LDC.64 R2, c[0x0][0x210] ;  /* 0x00008400ff027b82 */ /* 0x000f220000000a00 */
[----:B-1----:R-:W-:Y:S01]  /*0060*/  IMAD.SHL.U32 R0, R0, 0x2, RZ ;  /* 0x0000000200007824 */ /* 0x002fe200078e00ff */
[----:B---3--:R-:W-:-:S04]  /*0070*/  SHF.R.S32.HI R6, RZ, 0x16, R7 ;  /* 0x00000016ff067819 */ /* 0x008fc80000011407 */
[----:B------:R-:W-:-:S05]  /*0080*/  LOP3.LUT R0, R0, 0x1fe, RZ, 0xc0, !PT ;  /* 0x000001fe00007812 */ /* 0x000fca00078ec0ff */
[----:B------:R-:W-:Y:S01]  /*0090*/  IMAD R7, R7, 0x200, R0 ;  /* 0x0000020007077824 */ /* 0x000fe200078e0200 */
[----:B------:R-:W-:-:S03]  /*00a0*/  SGXT R0, R6, 0x1 ;  /* 0x000000010600781a */ /* 0x000fc60000000200 */
[----:B----4-:R-:W-:Y:S01]  /*00b0*/  IMAD.WIDE R2, R7, 0x4, R2 ;  /* 0x0000000407027825 */ /* 0x010fe200078e0202 */
[----:B------:R-:W-:-:S04]  /*00c0*/  LEA.HI R0, R0, R7, RZ, 0x9 ;  /* 0x0000000700007211 */ /* 0x000fc800078f48ff */
[----:B------:R-:W-:-:S05]  /*00d0*/  LOP3.LUT R0, R0, 0xfffffe00, RZ, 0xc0, !PT ;  /* 0xfffffe0000007812 */ /* 0x000fca00078ec0ff */
[----:B------:R-:W-:Y:S02]  /*00e0*/  IMAD.IADD R9, R7, 0x1, -R0 ;  /* 0x0000000107097824 */ /* 0x000fe400078e0a00 */
[----:B------:R-:W3:Y:S02]  /*00f0*/  LDG.E.64 R6, desc[UR4][R2.64] ;  /* 0x0000000402067981 */ /* 0x000ee4000c1e1b00 */
[----:B--2---:R-:W-:-:S06]  /*0100*/  IMAD.WIDE R4, R9, 0x4, R4 ;  /* 0x0000000409047825 */ /* 0x004fcc00078e0204 */
[----:B------:R-:W3:Y:S02]  /*0110*/  LDG.E.EL.64 R4, desc[UR4][R4.64] ;  /* 0x0000000404047981 */ /* 0x000ee4000c2e1b00 */
[C---:B---3--:R-:W-:Y:S01]  /*0120*/  FSETP.GEU.AND P0, PT, R6.reuse, -R4, PT ;  /* 0x800000040600720b */ /* 0x048fe20003f0e000 */
[----:B------:R-:W-:Y:S01]  /*0130*/  FADD R6, R6, R4 ;  /* 0x0000000406067221 */ /* 0x000fe20000000000 */
[C---:B------:R-:W-:Y:S01]  /*0140*/  FADD R0, R7.reuse, R5 ;  /* 0x0000000507007221 */ /* 0x040fe20000000000 */
[----:B------:R-:W-:-:S03]  /*0150*/  FSETP.GEU.AND P1, PT, R7, -R5, PT ;  /* 0x800000050700720b */ /* 0x000fc60003f2e000 */
[----:B------:R-:W-:Y:S02]  /*0160*/  FSEL R6, R6, RZ, P0 ;  /* 0x000000ff06067208 */ /* 0x000fe40000000000 */
[----:B------:R-:W-:-:S05]  /*0170*/  FSEL R7, R0, RZ, P1 ;  /* 0x000000ff00077208 */ /* 0x000fca0000800000 */
[----:B------:R-:W-:Y:S01]  /*0180*/  STG.E.64 desc[UR4][R2.64], R6 ;  /* 0x0000000602007986 */ /* 0x000fe2000c101b04 */
[----:B------:R-:W-:Y:S05]  /*0190*/  EXIT ;  /* 0x000000000000794d */ /* 0x000fea0003800000 */
.L_x_0:
[----:B------:R-:W-:-:S00]  /*01a0*/  BRA `(.L_x_0) ;  /* 0xfffffffc00fc7947 */ /* 0x000fc0000383ffff */
[----:B------:R-:W-:-:S00]  /*01b0*/  NOP ;  /* 0x0000000000007918 */ /* 0x000fc00000000000 */
        /* <DEDUP_REMOVED lines=12> */
.L_x_1:


//--------------------- .nv.constant0.triton_poi_fused_convolution_div_max_pool2d_with_indices_relu_sub_20 --------------------------
	.section	.nv.constant0.triton_poi_fused_convolution_div_max_pool2d_with_indices_relu_sub_20,"a",@progbits
	.sectionflags	@""
	.align	4
.nv.constant0.triton_poi_fused_convolution_div_max_pool2d_with_indices_relu_sub_20:
	.zero		548
